//
// Generated by NVIDIA NVVM Compiler
//
// Compiler Build ID: CL-36424714
// Cuda compilation tools, release 13.0, V13.0.88
// Based on NVVM 20.0.0
//

.version 9.0
.target sm_100
.address_size 64


.entry _Z16kernel_linearAddPfS_S_m(
	.param .u64 .ptr .align 1 _Z16kernel_linearAddPfS_S_m_param_0,
	.param .u64 .ptr .align 1 _Z16kernel_linearAddPfS_S_m_param_1,
	.param .u64 .ptr .align 1 _Z16kernel_linearAddPfS_S_m_param_2,
	.param .u64 _Z16kernel_linearAddPfS_S_m_param_3
)
{
	.reg .pred 	%p<2>;
	.reg .b32 	%r<5>;
	.reg .b32 	%f<4>;
	.reg .b64 	%rd<13>;

	ld.param.u64 	%rd2, [_Z16kernel_linearAddPfS_S_m_param_0];
	ld.param.u64 	%rd3, [_Z16kernel_linearAddPfS_S_m_param_1];
	ld.param.u64 	%rd4, [_Z16kernel_linearAddPfS_S_m_param_2];
	ld.param.u64 	%rd5, [_Z16kernel_linearAddPfS_S_m_param_3];
	mov.u32 	%r1, %ctaid.x;
	mov.u32 	%r2, %ntid.x;
	mov.u32 	%r3, %tid.x;
	mad.lo.s32 	%r4, %r1, %r2, %r3;
	cvt.s64.s32 	%rd1, %r4;
	setp.le.u64 	%p1, %rd5, %rd1;
	@%p1 bra 	$L__BB0_2;
	cvta.to.global.u64 	%rd6, %rd2;
	cvta.to.global.u64 	%rd7, %rd3;
	cvta.to.global.u64 	%rd8, %rd4;
	shl.b64 	%rd9, %rd1, 2;
	add.s64 	%rd10, %rd6, %rd9;
	ld.global.f32 	%f1, [%rd10];
	add.s64 	%rd11, %rd7, %rd9;
	ld.global.f32 	%f2, [%rd11];
	add.f32 	%f3, %f1, %f2;
	add.s64 	%rd12, %rd8, %rd9;
	st.global.f32 	[%rd12], %f3;
$L__BB0_2:
	ret;

}
.entry _Z16kernel_matrixMulPfS_S_mmm(
	.param .u64 .ptr .align 1 _Z16kernel_matrixMulPfS_S_mmm_param_0,
	.param .u64 .ptr .align 1 _Z16kernel_matrixMulPfS_S_mmm_param_1,
	.param .u64 .ptr .align 1 _Z16kernel_matrixMulPfS_S_mmm_param_2,
	.param .u64 _Z16kernel_matrixMulPfS_S_mmm_param_3,
	.param .u64 _Z16kernel_matrixMulPfS_S_mmm_param_4,
	.param .u64 _Z16kernel_matrixMulPfS_S_mmm_param_5
)
{
	.reg .pred 	%p<13>;
	.reg .b32 	%r<9>;
	.reg .b32 	%f<68>;
	.reg .b64 	%rd<105>;

	ld.param.u64 	%rd26, [_Z16kernel_matrixMulPfS_S_mmm_param_0];
	ld.param.u64 	%rd27, [_Z16kernel_matrixMulPfS_S_mmm_param_1];
	ld.param.u64 	%rd28, [_Z16kernel_matrixMulPfS_S_mmm_param_3];
	ld.param.u64 	%rd24, [_Z16kernel_matrixMulPfS_S_mmm_param_4];
	ld.param.u64 	%rd25, [_Z16kernel_matrixMulPfS_S_mmm_param_5];
	cvta.to.global.u64 	%rd1, %rd27;
	cvta.to.global.u64 	%rd2, %rd26;
	mov.u32 	%r1, %ctaid.y;
	mov.u32 	%r2, %ntid.y;
	mov.u32 	%r3, %tid.y;
	mad.lo.s32 	%r4, %r1, %r2, %r3;
	mov.u32 	%r5, %ctaid.x;
	mov.u32 	%r6, %ntid.x;
	mov.u32 	%r7, %tid.x;
	mad.lo.s32 	%r8, %r5, %r6, %r7;
	cvt.u64.u32 	%rd3, %r4;
	setp.le.u64 	%p1, %rd28, %rd3;
	cvt.s64.s32 	%rd4, %r8;
	setp.le.u64 	%p2, %rd25, %rd4;
	or.pred  	%p3, %p1, %p2;
	@%p3 bra 	$L__BB1_14;
	setp.eq.s64 	%p4, %rd24, 0;
	mov.f32 	%f67, 0f00000000;
	@%p4 bra 	$L__BB1_13;
	mul.lo.s64 	%rd5, %rd24, %rd3;
	and.b64  	%rd6, %rd24, 7;
	setp.lt.u64 	%p5, %rd24, 8;
	mov.f32 	%f67, 0f00000000;
	mov.b64 	%rd103, 0;
	@%p5 bra 	$L__BB1_5;
	and.b64  	%rd103, %rd24, -8;
	shl.b64 	%rd30, %rd4, 2;
	add.s64 	%rd100, %rd1, %rd30;
	shl.b64 	%rd9, %rd25, 5;
	shl.b64 	%rd31, %rd5, 2;
	add.s64 	%rd32, %rd31, %rd2;
	add.s64 	%rd99, %rd32, 16;
	mov.f32 	%f67, 0f00000000;
	mov.u64 	%rd101, %rd103;
$L__BB1_4:
	.pragma "nounroll";
	ld.global.f32 	%f17, [%rd99+-16];
	ld.global.f32 	%f18, [%rd100];
	fma.rn.f32 	%f19, %f17, %f18, %f67;
	ld.global.f32 	%f20, [%rd99+-12];
	shl.b64 	%rd33, %rd25, 2;
	add.s64 	%rd34, %rd100, %rd33;
	ld.global.f32 	%f21, [%rd34];
	fma.rn.f32 	%f22, %f20, %f21, %f19;
	ld.global.f32 	%f23, [%rd99+-8];
	add.s64 	%rd35, %rd34, %rd33;
	ld.global.f32 	%f24, [%rd35];
	fma.rn.f32 	%f25, %f23, %f24, %f22;
	ld.global.f32 	%f26, [%rd99+-4];
	add.s64 	%rd36, %rd35, %rd33;
	ld.global.f32 	%f27, [%rd36];
	fma.rn.f32 	%f28, %f26, %f27, %f25;
	ld.global.f32 	%f29, [%rd99];
	add.s64 	%rd37, %rd36, %rd33;
	ld.global.f32 	%f30, [%rd37];
	fma.rn.f32 	%f31, %f29, %f30, %f28;
	ld.global.f32 	%f32, [%rd99+4];
	add.s64 	%rd38, %rd37, %rd33;
	ld.global.f32 	%f33, [%rd38];
	fma.rn.f32 	%f34, %f32, %f33, %f31;
	ld.global.f32 	%f35, [%rd99+8];
	add.s64 	%rd39, %rd38, %rd33;
	ld.global.f32 	%f36, [%rd39];
	fma.rn.f32 	%f37, %f35, %f36, %f34;
	ld.global.f32 	%f38, [%rd99+12];
	add.s64 	%rd40, %rd39, %rd33;
	ld.global.f32 	%f39, [%rd40];
	fma.rn.f32 	%f67, %f38, %f39, %f37;
	add.s64 	%rd101, %rd101, -8;
	add.s64 	%rd100, %rd100, %rd9;
	add.s64 	%rd99, %rd99, 32;
	setp.ne.s64 	%p6, %rd101, 0;
	@%p6 bra 	$L__BB1_4;
$L__BB1_5:
	setp.eq.s64 	%p7, %rd6, 0;
	@%p7 bra 	$L__BB1_13;
	and.b64  	%rd18, %rd24, 3;
	setp.lt.u64 	%p8, %rd6, 4;
	@%p8 bra 	$L__BB1_8;
	add.s64 	%rd41, %rd103, %rd5;
	shl.b64 	%rd42, %rd41, 2;
	add.s64 	%rd43, %rd2, %rd42;
	ld.global.f32 	%f41, [%rd43];
	mad.lo.s64 	%rd44, %rd103, %rd25, %rd4;
	shl.b64 	%rd45, %rd44, 2;
	add.s64 	%rd46, %rd1, %rd45;
	ld.global.f32 	%f42, [%rd46];
	fma.rn.f32 	%f43, %f41, %f42, %f67;
	add.s64 	%rd47, %rd103, 1;
	and.b64  	%rd48, %rd47, 4294967295;
	add.s64 	%rd49, %rd48, %rd5;
	shl.b64 	%rd50, %rd49, 2;
	add.s64 	%rd51, %rd2, %rd50;
	ld.global.f32 	%f44, [%rd51];
	mad.lo.s64 	%rd52, %rd48, %rd25, %rd4;
	shl.b64 	%rd53, %rd52, 2;
	add.s64 	%rd54, %rd1, %rd53;
	ld.global.f32 	%f45, [%rd54];
	fma.rn.f32 	%f46, %f44, %f45, %f43;
	add.s64 	%rd55, %rd103, 2;
	and.b64  	%rd56, %rd55, 4294967295;
	add.s64 	%rd57, %rd56, %rd5;
	shl.b64 	%rd58, %rd57, 2;
	add.s64 	%rd59, %rd2, %rd58;
	ld.global.f32 	%f47, [%rd59];
	mad.lo.s64 	%rd60, %rd56, %rd25, %rd4;
	shl.b64 	%rd61, %rd60, 2;
	add.s64 	%rd62, %rd1, %rd61;
	ld.global.f32 	%f48, [%rd62];
	fma.rn.f32 	%f49, %f47, %f48, %f46;
	add.s64 	%rd63, %rd103, 3;
	and.b64  	%rd64, %rd63, 4294967295;
	add.s64 	%rd65, %rd64, %rd5;
	shl.b64 	%rd66, %rd65, 2;
	add.s64 	%rd67, %rd2, %rd66;
	ld.global.f32 	%f50, [%rd67];
	mad.lo.s64 	%rd68, %rd64, %rd25, %rd4;
	shl.b64 	%rd69, %rd68, 2;
	add.s64 	%rd70, %rd1, %rd69;
	ld.global.f32 	%f51, [%rd70];
	fma.rn.f32 	%f67, %f50, %f51, %f49;
	add.s64 	%rd71, %rd103, 4;
	and.b64  	%rd103, %rd71, 4294967295;
$L__BB1_8:
	setp.eq.s64 	%p9, %rd18, 0;
	@%p9 bra 	$L__BB1_13;
	setp.eq.s64 	%p10, %rd18, 1;
	@%p10 bra 	$L__BB1_11;
	add.s64 	%rd72, %rd103, %rd5;
	shl.b64 	%rd73, %rd72, 2;
	add.s64 	%rd74, %rd2, %rd73;
	ld.global.f32 	%f53, [%rd74];
	mad.lo.s64 	%rd75, %rd103, %rd25, %rd4;
	shl.b64 	%rd76, %rd75, 2;
	add.s64 	%rd77, %rd1, %rd76;
	ld.global.f32 	%f54, [%rd77];
	fma.rn.f32 	%f55, %f53, %f54, %f67;
	add.s64 	%rd78, %rd103, 1;
	and.b64  	%rd79, %rd78, 4294967295;
	add.s64 	%rd80, %rd79, %rd5;
	shl.b64 	%rd81, %rd80, 2;
	add.s64 	%rd82, %rd2, %rd81;
	ld.global.f32 	%f56, [%rd82];
	mad.lo.s64 	%rd83, %rd79, %rd25, %rd4;
	shl.b64 	%rd84, %rd83, 2;
	add.s64 	%rd85, %rd1, %rd84;
	ld.global.f32 	%f57, [%rd85];
	fma.rn.f32 	%f67, %f56, %f57, %f55;
	add.s64 	%rd86, %rd103, 2;
	and.b64  	%rd103, %rd86, 4294967295;
$L__BB1_11:
	and.b64  	%rd87, %rd24, 1;
	setp.eq.b64 	%p11, %rd87, 1;
	not.pred 	%p12, %p11;
	@%p12 bra 	$L__BB1_13;
	add.s64 	%rd88, %rd103, %rd5;
	shl.b64 	%rd89, %rd88, 2;
	add.s64 	%rd90, %rd2, %rd89;
	ld.global.f32 	%f58, [%rd90];
	mad.lo.s64 	%rd91, %rd103, %rd25, %rd4;
	shl.b64 	%rd92, %rd91, 2;
	add.s64 	%rd93, %rd1, %rd92;
	ld.global.f32 	%f59, [%rd93];
	fma.rn.f32 	%f67, %f58, %f59, %f67;
$L__BB1_13:
	ld.param.u64 	%rd98, [_Z16kernel_matrixMulPfS_S_mmm_param_2];
	mad.lo.s64 	%rd94, %rd25, %rd3, %rd4;
	cvta.to.global.u64 	%rd95, %rd98;
	shl.b64 	%rd96, %rd94, 2;
	add.s64 	%rd97, %rd95, %rd96;
	st.global.f32 	[%rd97], %f67;
$L__BB1_14:
	ret;

}


// ===== COMPILED SASS (sm_100) =====

	.target	sm_100

	.elftype	@"ET_EXEC"


//--------------------- .note.nv.tkinfo           --------------------------
	.section	.note.nv.tkinfo,"",@"SHT_NOTE"
	.sectionflags	@"SHF_NOTE_NV_TKINFO"
	.tkinfo
        /*0018*/ 	.word	0x00000002
        /*0030*/ 	.string	""
        /*0030*/ 	.string	"ptxas"
        /*0030*/ 	.string	"Cuda compilation tools, release 13.0, V13.0.88"
        /*0030*/ 	.string	"Build cuda_13.0.r13.0/compiler.36424714_0"
        /*0030*/ 	.string	"-arch sm_100 -m 64 "



//--------------------- .note.nv.cuinfo           --------------------------
	.section	.note.nv.cuinfo,"",@"SHT_NOTE"
	.sectionflags	@"SHF_NOTE_NV_CUINFO"
        /*0018*/ 	.short	0x0002
        /*001a*/ 	.short	0x0064
        /*001c*/ 	.short	0x0082
	.zero		2


//--------------------- .nv.info                  --------------------------
	.section	.nv.info,"",@"SHT_CUDA_INFO"
	.align	4


	//----- nvinfo : EIATTR_REGCOUNT
	.align		4
        /*0000*/ 	.byte	0x04, 0x2f
        /*0002*/ 	.short	(.L_1 - .L_0)
	.align		4
.L_0:
        /*0004*/ 	.word	index@(_Z16kernel_linearAddPfS_S_m)
        /*0008*/ 	.word	0x0000000c


	//----- nvinfo : EIATTR_FRAME_SIZE
	.align		4
.L_1:
        /*000c*/ 	.byte	0x04, 0x11
        /*000e*/ 	.short	(.L_3 - .L_2)
	.align		4
.L_2:
        /*0010*/ 	.word	index@(_Z16kernel_linearAddPfS_S_m)
        /*0014*/ 	.word	0x00000000


	//----- nvinfo : EIATTR_REGCOUNT
	.align		4
.L_3:
        /*0018*/ 	.byte	0x04, 0x2f
        /*001a*/ 	.short	(.L_5 - .L_4)
	.align		4
.L_4:
        /*001c*/ 	.word	index@(_Z16kernel_matrixMulPfS_S_mmm)
        /*0020*/ 	.word	0x00000020


	//----- nvinfo : EIATTR_FRAME_SIZE
	.align		4
.L_5:
        /*0024*/ 	.byte	0x04, 0x11
        /*0026*/ 	.short	(.L_7 - .L_6)
	.align		4
.L_6:
        /*0028*/ 	.word	index@(_Z16kernel_matrixMulPfS_S_mmm)
        /*002c*/ 	.word	0x00000000


	//----- nvinfo : EIATTR_MIN_STACK_SIZE
	.align		4
.L_7:
        /*0030*/ 	.byte	0x04, 0x12
        /*0032*/ 	.short	(.L_9 - .L_8)
	.align		4
.L_8:
        /*0034*/ 	.word	index@(_Z16kernel_matrixMulPfS_S_mmm)
        /*0038*/ 	.word	0x00000000


	//----- nvinfo : EIATTR_MIN_STACK_SIZE
	.align		4
.L_9:
        /*003c*/ 	.byte	0x04, 0x12
        /*003e*/ 	.short	(.L_11 - .L_10)
	.align		4
.L_10:
        /*0040*/ 	.word	index@(_Z16kernel_linearAddPfS_S_m)
        /*0044*/ 	.word	0x00000000
.L_11:


//--------------------- .nv.compat                --------------------------
	.section	.nv.compat,"",@"SHT_CUDA_COMPAT_INFO"
	.align	4
        /*0000*/ 	.byte	0x02, 0x09, 0x00, 0x00, 0x02, 0x02, 0x01, 0x00, 0x02, 0x05, 0x05, 0x00, 0x03, 0x07, 0x01, 0x01
        /*0010*/ 	.byte	0x02, 0x03, 0x00, 0x00, 0x02, 0x06, 0x01, 0x00, 0x04, 0x0b, 0x08, 0x00, 0x09, 0x00, 0x00, 0x00
        /*0020*/ 	.byte	0x00, 0x00, 0x00, 0x00


//--------------------- .nv.info._Z16kernel_matrixMulPfS_S_mmm --------------------------
	.section	.nv.info._Z16kernel_matrixMulPfS_S_mmm,"",@"SHT_CUDA_INFO"
	.sectionflags	@""
	.align	4


	//----- nvinfo : EIATTR_CUDA_API_VERSION
	.align		4
        /*0000*/ 	.byte	0x04, 0x37
        /*0002*/ 	.short	(.L_13 - .L_12)
.L_12:
        /*0004*/ 	.word	0x00000082


	//----- nvinfo : EIATTR_KPARAM_INFO
	.align		4
.L_13:
        /*0008*/ 	.byte	0x04, 0x17
        /*000a*/ 	.short	(.L_15 - .L_14)
.L_14:
        /*000c*/ 	.word	0x00000000
        /*0010*/ 	.short	0x0005
        /*0012*/ 	.short	0x0028
        /*0014*/ 	.byte	0x00, 0xf0, 0x21, 0x00


	//----- nvinfo : EIATTR_KPARAM_INFO
	.align		4
.L_15:
        /*0018*/ 	.byte	0x04, 0x17
        /*001a*/ 	.short	(.L_17 - .L_16)
.L_16:
        /*001c*/ 	.word	0x00000000
        /*0020*/ 	.short	0x0004
        /*0022*/ 	.short	0x0020
        /*0024*/ 	.byte	0x00, 0xf0, 0x21, 0x00


	//----- nvinfo : EIATTR_KPARAM_INFO
	.align		4
.L_17:
        /*0028*/ 	.byte	0x04, 0x17
        /*002a*/ 	.short	(.L_19 - .L_18)
.L_18:
        /*002c*/ 	.word	0x00000000
        /*0030*/ 	.short	0x0003
        /*0032*/ 	.short	0x0018
        /*0034*/ 	.byte	0x00, 0xf0, 0x21, 0x00


	//----- nvinfo : EIATTR_KPARAM_INFO
	.align		4
.L_19:
        /*0038*/ 	.byte	0x04, 0x17
        /*003a*/ 	.short	(.L_21 - .L_20)
.L_20:
        /*003c*/ 	.word	0x00000000
        /*0040*/ 	.short	0x0002
        /*0042*/ 	.short	0x0010
        /*0044*/ 	.byte	0x00, 0xf5, 0x21, 0x00


	//----- nvinfo : EIATTR_KPARAM_INFO
	.align		4
.L_21:
        /*0048*/ 	.byte	0x04, 0x17
        /*004a*/ 	.short	(.L_23 - .L_22)
.L_22:
        /*004c*/ 	.word	0x00000000
        /*0050*/ 	.short	0x0001
        /*0052*/ 	.short	0x0008
        /*0054*/ 	.byte	0x00, 0xf5, 0x21, 0x00


	//----- nvinfo : EIATTR_KPARAM_INFO
	.align		4
.L_23:
        /*0058*/ 	.byte	0x04, 0x17
        /*005a*/ 	.short	(.L_25 - .L_24)
.L_24:
        /*005c*/ 	.word	0x00000000
        /*0060*/ 	.short	0x0000
        /*0062*/ 	.short	0x0000
        /*0064*/ 	.byte	0x00, 0xf5, 0x21, 0x00


	//----- nvinfo : EIATTR_SPARSE_MMA_MASK
	.align		4
.L_25:
        /*0068*/ 	.byte	0x03, 0x50
        /*006a*/ 	.short	0x0000


	//----- nvinfo : EIATTR_MAXREG_COUNT
	.align		4
        /*006c*/ 	.byte	0x03, 0x1b
        /*006e*/ 	.short	0x00ff


	//----- nvinfo : EIATTR_MERCURY_ISA_VERSION
	.align		4
        /*0070*/ 	.byte	0x03, 0x5f
        /*0072*/ 	.short	0x0101


	//----- nvinfo : EIATTR_VRC_CTA_INIT_COUNT
	.align		4
        /*0074*/ 	.byte	0x02, 0x4a
	.zero		1
	.zero		1


	//----- nvinfo : EIATTR_EXIT_INSTR_OFFSETS
	.align		4
        /*0078*/ 	.byte	0x04, 0x1c
        /*007a*/ 	.short	(.L_27 - .L_26)


	//   ....[0]....
.L_26:
        /*007c*/ 	.word	0x00000100


	//   ....[1]....
        /*0080*/ 	.word	0x00000da0


	//----- nvinfo : EIATTR_CBANK_PARAM_SIZE
	.align		4
.L_27:
        /*0084*/ 	.byte	0x03, 0x19
        /*0086*/ 	.short	0x0030


	//----- nvinfo : EIATTR_PARAM_CBANK
	.align		4
        /*0088*/ 	.byte	0x04, 0x0a
        /*008a*/ 	.short	(.L_29 - .L_28)
	.align		4
.L_28:
        /*008c*/ 	.word	index@(.nv.constant0._Z16kernel_matrixMulPfS_S_mmm)
        /*0090*/ 	.short	0x0380
        /*0092*/ 	.short	0x0030


	//----- nvinfo : EIATTR_SW_WAR
	.align		4
.L_29:
        /*0094*/ 	.byte	0x04, 0x36
        /*0096*/ 	.short	(.L_31 - .L_30)
.L_30:
        /*0098*/ 	.word	0x00000008
.L_31:


//--------------------- .nv.info._Z16kernel_linearAddPfS_S_m --------------------------
	.section	.nv.info._Z16kernel_linearAddPfS_S_m,"",@"SHT_CUDA_INFO"
	.sectionflags	@""
	.align	4


	//----- nvinfo : EIATTR_CUDA_API_VERSION
	.align		4
        /*0000*/ 	.byte	0x04, 0x37
        /*0002*/ 	.short	(.L_33 - .L_32)
.L_32:
        /*0004*/ 	.word	0x00000082


	//----- nvinfo : EIATTR_KPARAM_INFO
	.align		4
.L_33:
        /*0008*/ 	.byte	0x04, 0x17
        /*000a*/ 	.short	(.L_35 - .L_34)
.L_34:
        /*000c*/ 	.word	0x00000000
        /*0010*/ 	.short	0x0003
        /*0012*/ 	.short	0x0018
        /*0014*/ 	.byte	0x00, 0xf0, 0x21, 0x00


	//----- nvinfo : EIATTR_KPARAM_INFO
	.align		4
.L_35:
        /*0018*/ 	.byte	0x04, 0x17
        /*001a*/ 	.short	(.L_37 - .L_36)
.L_36:
        /*001c*/ 	.word	0x00000000
        /*0020*/ 	.short	0x0002
        /*0022*/ 	.short	0x0010
        /*0024*/ 	.byte	0x00, 0xf5, 0x21, 0x00


	//----- nvinfo : EIATTR_KPARAM_INFO
	.align		4
.L_37:
        /*0028*/ 	.byte	0x04, 0x17
        /*002a*/ 	.short	(.L_39 - .L_38)
.L_38:
        /*002c*/ 	.word	0x00000000
        /*0030*/ 	.short	0x0001
        /*0032*/ 	.short	0x0008
        /*0034*/ 	.byte	0x00, 0xf5, 0x21, 0x00


	//----- nvinfo : EIATTR_KPARAM_INFO
	.align		4
.L_39:
        /*0038*/ 	.byte	0x04, 0x17
        /*003a*/ 	.short	(.L_41 - .L_40)
.L_40:
        /*003c*/ 	.word	0x00000000
        /*0040*/ 	.short	0x0000
        /*0042*/ 	.short	0x0000
        /*0044*/ 	.byte	0x00, 0xf5, 0x21, 0x00


	//----- nvinfo : EIATTR_SPARSE_MMA_MASK
	.align		4
.L_41:
        /*0048*/ 	.byte	0x03, 0x50
        /*004a*/ 	.short	0x0000


	//----- nvinfo : EIATTR_MAXREG_COUNT
	.align		4
        /*004c*/ 	.byte	0x03, 0x1b
        /*004e*/ 	.short	0x00ff


	//----- nvinfo : EIATTR_MERCURY_ISA_VERSION
	.align		4
        /*0050*/ 	.byte	0x03, 0x5f
        /*0052*/ 	.short	0x0101


	//----- nvinfo : EIATTR_VRC_CTA_INIT_COUNT
	.align		4
        /*0054*/ 	.byte	0x02, 0x4a
	.zero		1
	.zero		1


	//----- nvinfo : EIATTR_EXIT_INSTR_OFFSETS
	.align		4
        /*0058*/ 	.byte	0x04, 0x1c
        /*005a*/ 	.short	(.L_43 - .L_42)


	//   ....[0]....
.L_42:
        /*005c*/ 	.word	0x00000090


	//   ....[1]....
        /*0060*/ 	.word	0x00000190


	//----- nvinfo : EIATTR_CBANK_PARAM_SIZE
	.align		4
.L_43:
        /*0064*/ 	.byte	0x03, 0x19
        /*0066*/ 	.short	0x0020


	//----- nvinfo : EIATTR_PARAM_CBANK
	.align		4
        /*0068*/ 	.byte	0x04, 0x0a
        /*006a*/ 	.short	(.L_45 - .L_44)
	.align		4
.L_44:
        /*006c*/ 	.word	index@(.nv.constant0._Z16kernel_linearAddPfS_S_m)
        /*0070*/ 	.short	0x0380
        /*0072*/ 	.short	0x0020


	//----- nvinfo : EIATTR_SW_WAR
	.align		4
.L_45:
        /*0074*/ 	.byte	0x04, 0x36
        /*0076*/ 	.short	(.L_47 - .L_46)
.L_46:
        /*0078*/ 	.word	0x00000008
.L_47:


//--------------------- .nv.callgraph             --------------------------
	.section	.nv.callgraph,"",@"SHT_CUDA_CALLGRAPH"
	.align	4
	.sectionentsize	8
	.align		4
        /*0000*/ 	.word	0x00000000
	.align		4
        /*0004*/ 	.word	0xffffffff
	.align		4
        /*0008*/ 	.word	0x00000000
	.align		4
        /*000c*/ 	.word	0xfffffffe
	.align		4
        /*0010*/ 	.word	0x00000000
	.align		4
        /*0014*/ 	.word	0xfffffffd
	.align		4
        /*0018*/ 	.word	0x00000000
	.align		4
        /*001c*/ 	.word	0xfffffffc


//--------------------- .text._Z16kernel_matrixMulPfS_S_mmm --------------------------
	.section	.text._Z16kernel_matrixMulPfS_S_mmm,"ax",@progbits
	.align	128
.text._Z16kernel_matrixMulPfS_S_mmm:
        .type           _Z16kernel_matrixMulPfS_S_mmm,@function
        .size           _Z16kernel_matrixMulPfS_S_mmm,(.L_x_7 - _Z16kernel_matrixMulPfS_S_mmm)
        .other          _Z16kernel_matrixMulPfS_S_mmm,@"STO_CUDA_ENTRY STV_DEFAULT"
_Z16kernel_matrixMulPfS_S_mmm:
[----:B------:R-:W-:Y:S01]  /*0000*/  LDC R1, c[0x0][0x37c] ;  /* 0x0000df00ff017b82 */ /* 0x000fe20000000800 */
[----:B------:R-:W0:Y:S07]  /*0010*/  S2R R7, SR_TID.X ;  /* 0x0000000000077919 */ /* 0x000e2e0000002100 */
[----:B------:R-:W1:Y:S01]  /*0020*/  LDC R19, c[0x0][0x364] ;  /* 0x0000d900ff137b82 */ /* 0x000e620000000800 */
[----:B------:R-:W2:Y:S01]  /*0030*/  LDCU.64 UR6, c[0x0][0x398] ;  /* 0x00007300ff0677ac */ /* 0x000ea20008000a00 */
[----:B------:R-:W1:Y:S06]  /*0040*/  S2R R0, SR_TID.Y ;  /* 0x0000000000007919 */ /* 0x000e6c0000002200 */
[----:B------:R-:W0:Y:S08]  /*0050*/  S2UR UR5, SR_CTAID.X ;  /* 0x00000000000579c3 */ /* 0x000e300000002500 */
[----:B------:R-:W0:Y:S08]  /*0060*/  LDC R6, c[0x0][0x360] ;  /* 0x0000d800ff067b82 */ /* 0x000e300000000800 */
[----:B------:R-:W1:Y:S08]  /*0070*/  S2UR UR4, SR_CTAID.Y ;  /* 0x00000000000479c3 */ /* 0x000e700000002600 */
[----:B------:R-:W3:Y:S01]  /*0080*/  LDC.64 R8, c[0x0][0x3a8] ;  /* 0x0000ea00ff087b82 */ /* 0x000ee20000000a00 */
[----:B0-----:R-:W-:-:S05]  /*0090*/  IMAD R6, R6, UR5, R7 ;  /* 0x0000000506067c24 */ /* 0x001fca000f8e0207 */
[----:B------:R-:W-:Y:S01]  /*00a0*/  SHF.R.S32.HI R7, RZ, 0x1f, R6 ;  /* 0x0000001fff077819 */ /* 0x000fe20000011406 */
[----:B-1----:R-:W-:-:S05]  /*00b0*/  IMAD R19, R19, UR4, R0 ;  /* 0x0000000413137c24 */ /* 0x002fca000f8e0200 */
[----:B--2---:R-:W-:Y:S02]  /*00c0*/  ISETP.GE.U32.AND P1, PT, R19, UR6, PT ;  /* 0x0000000613007c0c */ /* 0x004fe4000bf26070 */
[----:B---3--:R-:W-:-:S04]  /*00d0*/  ISETP.GE.U32.AND P0, PT, R6, R8, PT ;  /* 0x000000080600720c */ /* 0x008fc80003f06070 */
[----:B------:R-:W-:-:S04]  /*00e0*/  ISETP.GE.U32.AND.EX P0, PT, R7, R9, PT, P0 ;  /* 0x000000090700720c */ /* 0x000fc80003f06100 */
[----:B------:R-:W-:-:S13]  /*00f0*/  ISETP.GE.U32.OR.EX P0, PT, RZ, UR7, P0, P1 ;  /* 0x00000007ff007c0c */ /* 0x000fda0008706510 */
[----:B------:R-:W-:Y:S05]  /*0100*/  @P0 EXIT ;  /* 0x000000000000094d */ /* 0x000fea0003800000 */
[----:B------:R-:W0:Y:S01]  /*0110*/  LDCU.64 UR8, c[0x0][0x3a0] ;  /* 0x00007400ff0877ac */ /* 0x000e220008000a00 */
[----:B------:R-:W-:Y:S01]  /*0120*/  IMAD.MOV.U32 R0, RZ, RZ, RZ ;  /* 0x000000ffff007224 */ /* 0x000fe200078e00ff */
[----:B------:R-:W1:Y:S01]  /*0130*/  LDCU.64 UR10, c[0x0][0x358] ;  /* 0x00006b00ff0a77ac */ /* 0x000e620008000a00 */
[----:B0-----:R-:W-:-:S04]  /*0140*/  UISETP.NE.U32.AND UP0, UPT, UR8, URZ, UPT ;  /* 0x000000ff0800728c */ /* 0x001fc8000bf05070 */
[----:B------:R-:W-:-:S09]  /*0150*/  UISETP.NE.AND.EX UP0, UPT, UR9, URZ, UPT, UP0 ;  /* 0x000000ff0900728c */ /* 0x000fd2000bf05300 */
[----:B-1----:R-:W-:Y:S05]  /*0160*/  BRA.U !UP0, `(.L_x_0) ;  /* 0x0000000908ec7547 */ /* 0x002fea000b800000 */
[----:B------:R-:W-:Y:S02]  /*0170*/  UISETP.GE.U32.AND UP1, UPT, UR8, 0x8, UPT ;  /* 0x000000080800788c */ /* 0x000fe4000bf26070 */
[C---:B------:R-:W-:Y:S01]  /*0180*/  IMAD.WIDE.U32 R4, R19.reuse, UR8, RZ ;  /* 0x0000000813047c25 */ /* 0x040fe2000f8e00ff */
[----:B------:R-:W-:Y:S02]  /*0190*/  ULOP3.LUT UR13, UR8, 0x7, URZ, 0xc0, !UPT ;  /* 0x00000007080d7892 */ /* 0x000fe4000f8ec0ff */
[----:B------:R-:W-:Y:S01]  /*01a0*/  UISETP.GE.U32.AND.EX UP1, UPT, UR9, URZ, UPT, UP1 ;  /* 0x000000ff0900728c */ /* 0x000fe2000bf26110 */
[----:B------:R-:W-:Y:S01]  /*01b0*/  IMAD.MOV.U32 R0, RZ, RZ, RZ ;  /* 0x000000ffff007224 */ /* 0x000fe200078e00ff */
[----:B------:R-:W-:Y:S01]  /*01c0*/  UISETP.NE.U32.AND UP0, UPT, UR13, URZ, UPT ;  /* 0x000000ff0d00728c */ /* 0x000fe2000bf05070 */
[----:B------:R-:W-:Y:S01]  /*01d0*/  IMAD R23, R19, UR9, R5 ;  /* 0x0000000913177c24 */ /* 0x000fe2000f8e0205 */
[----:B------:R-:W-:Y:S01]  /*01e0*/  UMOV UR4, URZ ;  /* 0x000000ff00047c82 */ /* 0x000fe20008000000 */
[----:B------:R-:W-:Y:S01]  /*01f0*/  UMOV UR5, URZ ;  /* 0x000000ff00057c82 */ /* 0x000fe20008000000 */
[----:B------:R-:W-:-:S03]  /*0200*/  UISETP.NE.AND.EX UP0, UPT, URZ, URZ, UPT, UP0 ;  /* 0x000000ffff00728c */ /* 0x000fc6000bf05300 */
[----:B------:R-:W-:Y:S08]  /*0210*/  BRA.U !UP1, `(.L_x_1) ;  /* 0x0000000109fc7547 */ /* 0x000ff0000b800000 */
[----:B------:R-:W0:Y:S01]  /*0220*/  LDCU.128 UR16, c[0x0][0x380] ;  /* 0x00007000ff1077ac */ /* 0x000e220008000c00 */
[C-C-:B------:R-:W-:Y:S01]  /*0230*/  SHF.L.U64.HI R18, R8.reuse, 0x5, R9.reuse ;  /* 0x0000000508127819 */ /* 0x140fe20000010209 */
[----:B------:R-:W-:Y:S01]  /*0240*/  IMAD.MOV.U32 R0, RZ, RZ, RZ ;  /* 0x000000ffff007224 */ /* 0x000fe200078e00ff */
[C---:B------:R-:W-:Y:S01]  /*0250*/  SHF.L.U64.HI R25, R8.reuse, 0x2, R9 ;  /* 0x0000000208197819 */ /* 0x040fe20000010209 */
[----:B------:R-:W1:Y:S01]  /*0260*/  LDCU UR5, c[0x0][0x3a4] ;  /* 0x00007480ff0577ac */ /* 0x000e620008000800 */
[----:B------:R-:W-:Y:S01]  /*0270*/  IMAD.SHL.U32 R27, R8, 0x4, RZ ;  /* 0x00000004081b7824 */ /* 0x000fe200078e00ff */
[----:B------:R-:W-:-:S07]  /*0280*/  ULOP3.LUT UR4, UR8, 0xfffffff8, URZ, 0xc0, !UPT ;  /* 0xfffffff808047892 */ /* 0x000fce000f8ec0ff */
[----:B------:R-:W-:Y:S01]  /*0290*/  UMOV UR6, UR4 ;  /* 0x0000000400067c82 */ /* 0x000fe20008000000 */
[----:B0-----:R-:W-:Y:S02]  /*02a0*/  LEA R2, P1, R4, UR16, 0x2 ;  /* 0x0000001004027c11 */ /* 0x001fe4000f8210ff */
[----:B------:R-:W-:Y:S02]  /*02b0*/  LEA R20, P0, R6, UR18, 0x2 ;  /* 0x0000001206147c11 */ /* 0x000fe4000f8010ff */
[----:B------:R-:W-:Y:S01]  /*02c0*/  LEA.HI.X R11, R4, UR17, R23, 0x2, P1 ;  /* 0x00000011040b7c11 */ /* 0x000fe200088f1417 */
[----:B-1----:R-:W-:Y:S01]  /*02d0*/  UMOV UR7, UR5 ;  /* 0x0000000500077c82 */ /* 0x002fe20008000000 */
[----:B------:R-:W-:Y:S02]  /*02e0*/  IADD3 R2, P1, PT, R2, 0x10, RZ ;  /* 0x0000001002027810 */ /* 0x000fe40007f3e0ff */
[----:B------:R-:W-:-:S03]  /*02f0*/  LEA.HI.X R21, R6, UR19, R7, 0x2, P0 ;  /* 0x0000001306157c11 */ /* 0x000fc600080f1407 */
[----:B------:R-:W-:-:S08]  /*0300*/  IMAD.X R11, RZ, RZ, R11, P1 ;  /* 0x000000ffff0b7224 */ /* 0x000fd000008e060b */
.L_x_2:
[-C--:B------:R-:W-:Y:S01]  /*0310*/  IADD3 R28, P0, PT, R20, R27.reuse, RZ ;  /* 0x0000001b141c7210 */ /* 0x080fe20007f1e0ff */
[----:B------:R-:W-:Y:S01]  /*0320*/  IMAD.MOV.U32 R10, RZ, RZ, R2 ;  /* 0x000000ffff0a7224 */ /* 0x000fe200078e0002 */
[----:B------:R-:W2:Y:S03]  /*0330*/  LDG.E R3, desc[UR10][R20.64] ;  /* 0x0000000a14037981 */ /* 0x000ea6000c1e1900 */
[----:B------:R-:W-:Y:S01]  /*0340*/  IMAD.X R29, R21, 0x1, R25, P0 ;  /* 0x00000001151d7824 */ /* 0x000fe200000e0619 */
[----:B------:R-:W2:Y:S01]  /*0350*/  LDG.E R16, desc[UR10][R10.64+-0x10] ;  /* 0xfffff00a0a107981 */ /* 0x000ea2000c1e1900 */
[----:B------:R-:W-:-:S03]  /*0360*/  IADD3 R14, P0, PT, R28, R27, RZ ;  /* 0x0000001b1c0e7210 */ /* 0x000fc60007f1e0ff */
[----:B------:R-:W3:Y:S01]  /*0370*/  LDG.E R17, desc[UR10][R28.64] ;  /* 0x0000000a1c117981 */ /* 0x000ee2000c1e1900 */
[----:B------:R-:W-:-:S03]  /*0380*/  IADD3.X R15, PT, PT, R29, R25, RZ, P0, !PT ;  /* 0x000000191d0f7210 */ /* 0x000fc600007fe4ff */
[----:B------:R-:W3:Y:S04]  /*0390*/  LDG.E R24, desc[UR10][R10.64+-0xc] ;  /* 0xfffff40a0a187981 */ /* 0x000ee8000c1e1900 */
[----:B------:R0:W4:Y:S04]  /*03a0*/  LDG.E R22, desc[UR10][R14.64] ;  /* 0x0000000a0e167981 */ /* 0x000128000c1e1900 */
[----:B------:R-:W4:Y:S01]  /*03b0*/  LDG.E R29, desc[UR10][R10.64+-0x8] ;  /* 0xfffff80a0a1d7981 */ /* 0x000f22000c1e1900 */
[----:B------:R-:W-:-:S03]  /*03c0*/  IADD3 R12, P0, PT, R14, R27, RZ ;  /* 0x0000001b0e0c7210 */ /* 0x000fc60007f1e0ff */
[----:B------:R-:W5:Y:S02]  /*03d0*/  LDG.E R26, desc[UR10][R10.64+0x8] ;  /* 0x0000080a0a1a7981 */ /* 0x000f64000c1e1900 */
[----:B------:R-:W-:Y:S01]  /*03e0*/  IMAD.X R13, R15, 0x1, R25, P0 ;  /* 0x000000010f0d7824 */ /* 0x000fe200000e0619 */
[----:B------:R-:W-:-:S04]  /*03f0*/  IADD3 R2, P0, PT, R12, R27, RZ ;  /* 0x0000001b0c027210 */ /* 0x000fc80007f1e0ff */
[----:B------:R-:W5:Y:S01]  /*0400*/  LDG.E R12, desc[UR10][R12.64] ;  /* 0x0000000a0c0c7981 */ /* 0x000f62000c1e1900 */
[----:B--2---:R-:W-:Y:S01]  /*0410*/  FFMA R0, R16, R3, R0 ;  /* 0x0000000310007223 */ /* 0x004fe20000000000 */
[--C-:B------:R-:W-:Y:S01]  /*0420*/  IMAD.X R3, R13, 0x1, R25.reuse, P0 ;  /* 0x000000010d037824 */ /* 0x100fe200000e0619 */
[----:B------:R-:W-:Y:S01]  /*0430*/  IADD3 R16, P0, PT, R2, R27, RZ ;  /* 0x0000001b02107210 */ /* 0x000fe20007f1e0ff */
[----:B------:R-:W2:Y:S04]  /*0440*/  LDG.E R13, desc[UR10][R10.64] ;  /* 0x0000000a0a0d7981 */ /* 0x000ea8000c1e1900 */
[----:B------:R-:W2:Y:S01]  /*0450*/  LDG.E R2, desc[UR10][R2.64] ;  /* 0x0000000a02027981 */ /* 0x000ea2000c1e1900 */
[----:B---3--:R-:W-:Y:S01]  /*0460*/  FFMA R0, R24, R17, R0 ;  /* 0x0000001118007223 */ /* 0x008fe20000000000 */
[----:B------:R-:W-:Y:S01]  /*0470*/  IMAD.X R17, R3, 0x1, R25, P0 ;  /* 0x0000000103117824 */ /* 0x000fe200000e0619 */
[----:B0-----:R-:W-:Y:S01]  /*0480*/  IADD3 R14, P0, PT, R16, R27, RZ ;  /* 0x0000001b100e7210 */ /* 0x001fe20007f1e0ff */
[----:B------:R-:W3:Y:S01]  /*0490*/  LDG.E R24, desc[UR10][R10.64+0x4] ;  /* 0x0000040a0a187981 */ /* 0x000ee2000c1e1900 */
[----:B----4-:R-:W-:-:S03]  /*04a0*/  FFMA R22, R29, R22, R0 ;  /* 0x000000161d167223 */ /* 0x010fc60000000000 */
[----:B------:R-:W3:Y:S04]  /*04b0*/  LDG.E R16, desc[UR10][R16.64] ;  /* 0x0000000a10107981 */ /* 0x000ee8000c1e1900 */
[----:B------:R-:W5:Y:S01]  /*04c0*/  LDG.E R0, desc[UR10][R10.64+-0x4] ;  /* 0xfffffc0a0a007981 */ /* 0x000f62000c1e1900 */
[--C-:B------:R-:W-:Y:S01]  /*04d0*/  IMAD.X R15, R17, 0x1, R25.reuse, P0 ;  /* 0x00000001110f7824 */ /* 0x100fe200000e0619 */
[----:B------:R-:W-:Y:S02]  /*04e0*/  IADD3 R28, P0, PT, R14, R27, RZ ;  /* 0x0000001b0e1c7210 */ /* 0x000fe40007f1e0ff */
[----:B------:R0:W4:Y:S03]  /*04f0*/  LDG.E R3, desc[UR10][R10.64+0xc] ;  /* 0x00000c0a0a037981 */ /* 0x000126000c1e1900 */
[----:B------:R-:W-:Y:S01]  /*0500*/  IMAD.X R29, R15, 0x1, R25, P0 ;  /* 0x000000010f1d7824 */ /* 0x000fe200000e0619 */
[----:B------:R-:W4:Y:S04]  /*0510*/  LDG.E R14, desc[UR10][R14.64] ;  /* 0x0000000a0e0e7981 */ /* 0x000f28000c1e1900 */
[----:B------:R-:W4:Y:S01]  /*0520*/  LDG.E R28, desc[UR10][R28.64] ;  /* 0x0000000a1c1c7981 */ /* 0x000f22000c1e1900 */
[----:B------:R-:W-:-:S04]  /*0530*/  UIADD3 UR6, UP1, UPT, UR6, -0x8, URZ ;  /* 0xfffffff806067890 */ /* 0x000fc8000ff3e0ff */
[----:B------:R-:W-:Y:S02]  /*0540*/  UIADD3.X UR7, UPT, UPT, UR7, -0x1, URZ, UP1, !UPT ;  /* 0xffffffff07077890 */ /* 0x000fe40008ffe4ff */
[----:B------:R-:W-:-:S04]  /*0550*/  UISETP.NE.U32.AND UP1, UPT, UR6, URZ, UPT ;  /* 0x000000ff0600728c */ /* 0x000fc8000bf25070 */
[----:B------:R-:W-:Y:S01]  /*0560*/  UISETP.NE.AND.EX UP1, UPT, UR7, URZ, UPT, UP1 ;  /* 0x000000ff0700728c */ /* 0x000fe2000bf25310 */
[----:B------:R-:W-:-:S05]  /*0570*/  LEA R20, P0, R8, R20, 0x5 ;  /* 0x0000001408147211 */ /* 0x000fca00078028ff */
[----:B------:R-:W-:Y:S02]  /*0580*/  IMAD.X R21, R21, 0x1, R18, P0 ;  /* 0x0000000115157824 */ /* 0x000fe400000e0612 */
[----:B-----5:R-:W-:-:S04]  /*0590*/  FFMA R0, R0, R12, R22 ;  /* 0x0000000c00007223 */ /* 0x020fc80000000016 */
[----:B--2---:R-:W-:-:S04]  /*05a0*/  FFMA R13, R13, R2, R0 ;  /* 0x000000020d0d7223 */ /* 0x004fc80000000000 */
[----:B---3--:R-:W-:Y:S01]  /*05b0*/  FFMA R13, R24, R16, R13 ;  /* 0x00000010180d7223 */ /* 0x008fe2000000000d */
[----:B------:R-:W-:-:S03]  /*05c0*/  IADD3 R2, P1, PT, R10, 0x20, RZ ;  /* 0x000000200a027810 */ /* 0x000fc60007f3e0ff */
[----:B----4-:R-:W-:Y:S01]  /*05d0*/  FFMA R14, R26, R14, R13 ;  /* 0x0000000e1a0e7223 */ /* 0x010fe2000000000d */
[----:B0-----:R-:W-:-:S03]  /*05e0*/  IADD3.X R11, PT, PT, RZ, R11, RZ, P1, !PT ;  /* 0x0000000bff0b7210 */ /* 0x001fc60000ffe4ff */
[----:B------:R-:W-:Y:S01]  /*05f0*/  FFMA R0, R3, R28, R14 ;  /* 0x0000001c03007223 */ /* 0x000fe2000000000e */
[----:B------:R-:W-:Y:S06]  /*0600*/  BRA.U UP1, `(.L_x_2) ;  /* 0xfffffffd01407547 */ /* 0x000fec000b83ffff */
.L_x_1:
[----:B------:R-:W-:Y:S05]  /*0610*/  BRA.U !UP0, `(.L_x_0) ;  /* 0x0000000508c07547 */ /* 0x000fea000b800000 */
[----:B------:R-:W-:Y:S02]  /*0620*/  UISETP.GE.U32.AND UP1, UPT, UR13, 0x4, UPT ;  /* 0x000000040d00788c */ /* 0x000fe4000bf26070 */
[----:B------:R-:W-:Y:S02]  /*0630*/  ULOP3.LUT UR12, UR8, 0x3, URZ, 0xc0, !UPT ;  /* 0x00000003080c7892 */ /* 0x000fe4000f8ec0ff */
[----:B------:R-:W-:Y:S02]  /*0640*/  UISETP.GE.U32.AND.EX UP1, UPT, URZ, URZ, UPT, UP1 ;  /* 0x000000ffff00728c */ /* 0x000fe4000bf26110 */
[----:B------:R-:W-:-:S04]  /*0650*/  UISETP.NE.U32.AND UP0, UPT, UR12, URZ, UPT ;  /* 0x000000ff0c00728c */ /* 0x000fc8000bf05070 */
[----:B------:R-:W-:-:S03]  /*0660*/  UISETP.NE.AND.EX UP0, UPT, URZ, URZ, UPT, UP0 ;  /* 0x000000ffff00728c */ /* 0x000fc6000bf05300 */
[----:B------:R-:W-:Y:S08]  /*0670*/  BRA.U !UP1, `(.L_x_3) ;  /* 0x0000000109d07547 */ /* 0x000ff0000b800000 */
[----:B------:R-:W0:Y:S01]  /*0680*/  LDCU.128 UR16, c[0x0][0x380] ;  /* 0x00007000ff1077ac */ /* 0x000e220008000c00 */
[----:B------:R-:W-:Y:S01]  /*0690*/  IMAD R2, R8, UR5, RZ ;  /* 0x0000000508027c24 */ /* 0x000fe2000f8e02ff */
[----:B------:R-:W-:-:S03]  /*06a0*/  UIADD3 UR9, UPT, UPT, UR4, 0x1, URZ ;  /* 0x0000000104097890 */ /* 0x000fc6000fffe0ff */
[----:B------:R-:W-:Y:S01]  /*06b0*/  IMAD R11, R9, UR4, R2 ;  /* 0x00000004090b7c24 */ /* 0x000fe2000f8e0202 */
[----:B------:R-:W-:Y:S02]  /*06c0*/  UIADD3 UR7, UPT, UPT, UR4, 0x2, URZ ;  /* 0x0000000204077890 */ /* 0x000fe4000fffe0ff */
[----:B------:R-:W-:Y:S01]  /*06d0*/  IMAD.WIDE.U32 R2, R8, UR4, R6 ;  /* 0x0000000408027c25 */ /* 0x000fe2000f8e0006 */
[----:B------:R-:W-:-:S03]  /*06e0*/  UIADD3 UR6, UPT, UPT, UR4, 0x3, URZ ;  /* 0x0000000304067890 */ /* 0x000fc6000fffe0ff */
[----:B------:R-:W-:-:S04]  /*06f0*/  IMAD.WIDE.U32 R14, R8, UR9, R6 ;  /* 0x00000009080e7c25 */ /* 0x000fc8000f8e0006 */
[----:B------:R-:W-:Y:S02]  /*0700*/  IMAD.IADD R3, R3, 0x1, R11 ;  /* 0x0000000103037824 */ /* 0x000fe400078e020b */
[----:B------:R-:W-:Y:S01]  /*0710*/  IMAD.WIDE.U32 R10, R8, UR7, R6 ;  /* 0x00000007080a7c25 */ /* 0x000fe2000f8e0006 */
[----:B0-----:R-:W-:Y:S02]  /*0720*/  LEA R16, P0, R2, UR18, 0x2 ;  /* 0x0000001202107c11 */ /* 0x001fe4000f8010ff */
[----:B------:R-:W-:Y:S01]  /*0730*/  LEA R12, P1, R14, UR18, 0x2 ;  /* 0x000000120e0c7c11 */ /* 0x000fe2000f8210ff */
[C---:B------:R-:W-:Y:S01]  /*0740*/  IMAD R13, R9.reuse, UR9, R15 ;  /* 0x00000009090d7c24 */ /* 0x040fe2000f8e020f */
[----:B------:R-:W-:Y:S01]  /*0750*/  LEA.HI.X R17, R2, UR19, R3, 0x2, P0 ;  /* 0x0000001302117c11 */ /* 0x000fe200080f1403 */
[C---:B------:R-:W-:Y:S01]  /*0760*/  IMAD R3, R9.reuse, UR7, R11 ;  /* 0x0000000709037c24 */ /* 0x040fe2000f8e020b */
[----:B------:R-:W-:Y:S01]  /*0770*/  IADD3 R11, P0, PT, R4, UR4, RZ ;  /* 0x00000004040b7c10 */ /* 0x000fe2000ff1e0ff */
[----:B------:R-:W-:Y:S01]  /*0780*/  IMAD.WIDE.U32 R20, R8, UR6, R6 ;  /* 0x0000000608147c25 */ /* 0x000fe2000f8e0006 */
[----:B------:R-:W-:Y:S01]  /*0790*/  LEA.HI.X R13, R14, UR19, R13, 0x2, P1 ;  /* 0x000000130e0d7c11 */ /* 0x000fe200088f140d */
[----:B------:R-:W2:Y:S01]  /*07a0*/  LDG.E R16, desc[UR10][R16.64] ;  /* 0x0000000a10107981 */ /* 0x000ea2000c1e1900 */
[----:B------:R-:W-:Y:S01]  /*07b0*/  LEA R2, P2, R10, UR18, 0x2 ;  /* 0x000000120a027c11 */ /* 0x000fe2000f8410ff */
[----:B------:R-:W-:Y:S01]  /*07c0*/  IMAD R15, R9, UR6, R21 ;  /* 0x00000006090f7c24 */ /* 0x000fe2000f8e0215 */
[----:B------:R-:W-:Y:S01]  /*07d0*/  IADD3 R18, P1, PT, R4, UR9, RZ ;  /* 0x0000000904127c10 */ /* 0x000fe2000ff3e0ff */
[----:B------:R-:W3:Y:S01]  /*07e0*/  LDG.E R12, desc[UR10][R12.64] ;  /* 0x0000000a0c0c7981 */ /* 0x000ee2000c1e1900 */
[----:B------:R-:W-:-:S02]  /*07f0*/  IADD3.X R22, PT, PT, R23, UR5, RZ, P0, !PT ;  /* 0x0000000517167c10 */ /* 0x000fc400087fe4ff */
[----:B------:R-:W-:Y:S01]  /*0800*/  LEA.HI.X R3, R10, UR19, R3, 0x2, P2 ;  /* 0x000000130a037c11 */ /* 0x000fe200090f1403 */
[----:B------:R-:W-:Y:S01]  /*0810*/  IMAD.X R21, RZ, RZ, R23, P1 ;  /* 0x000000ffff157224 */ /* 0x000fe200008e0617 */
[C---:B------:R-:W-:Y:S02]  /*0820*/  LEA R24, P0, R11.reuse, UR16, 0x2 ;  /* 0x000000100b187c11 */ /* 0x040fe4000f8010ff */
[----:B------:R-:W-:Y:S01]  /*0830*/  LEA R10, P2, R20, UR18, 0x2 ;  /* 0x00000012140a7c11 */ /* 0x000fe2000f8410ff */
[----:B------:R-:W4:Y:S01]  /*0840*/  LDG.E R2, desc[UR10][R2.64] ;  /* 0x0000000a02027981 */ /* 0x000f22000c1e1900 */
[----:B------:R-:W-:Y:S02]  /*0850*/  LEA R14, P1, R18, UR16, 0x2 ;  /* 0x00000010120e7c11 */ /* 0x000fe4000f8210ff */
[----:B------:R-:W-:Y:S02]  /*0860*/  LEA.HI.X R25, R11, UR17, R22, 0x2, P0 ;  /* 0x000000110b197c11 */ /* 0x000fe400080f1416 */
[----:B------:R-:W-:-:S02]  /*0870*/  LEA.HI.X R11, R20, UR19, R15, 0x2, P2 ;  /* 0x00000013140b7c11 */ /* 0x000fc400090f140f */
[----:B------:R-:W-:Y:S02]  /*0880*/  LEA.HI.X R15, R18, UR17, R21, 0x2, P1 ;  /* 0x00000011120f7c11 */ /* 0x000fe400088f1415 */
[C---:B------:R-:W-:Y:S01]  /*0890*/  IADD3 R21, P0, PT, R4.reuse, UR7, RZ ;  /* 0x0000000704157c10 */ /* 0x040fe2000ff1e0ff */
[----:B------:R-:W2:Y:S01]  /*08a0*/  LDG.E R25, desc[UR10][R24.64] ;  /* 0x0000000a18197981 */ /* 0x000ea2000c1e1900 */
[----:B------:R-:W-:Y:S02]  /*08b0*/  IADD3 R18, P2, PT, R4, UR6, RZ ;  /* 0x0000000604127c10 */ /* 0x000fe4000ff5e0ff */
[C---:B------:R-:W-:Y:S01]  /*08c0*/  LEA R20, P1, R21.reuse, UR16, 0x2 ;  /* 0x0000001015147c11 */ /* 0x040fe2000f8210ff */
[--C-:B------:R-:W-:Y:S01]  /*08d0*/  IMAD.X R22, RZ, RZ, R23.reuse, P0 ;  /* 0x000000ffff167224 */ /* 0x100fe200000e0617 */
[----:B------:R-:W-:Y:S01]  /*08e0*/  LEA R26, P3, R18, UR16, 0x2 ;  /* 0x00000010121a7c11 */ /* 0x000fe2000f8610ff */
[----:B------:R-:W-:Y:S01]  /*08f0*/  IMAD.X R27, RZ, RZ, R23, P2 ;  /* 0x000000ffff1b7224 */ /* 0x000fe200010e0617 */
[----:B------:R-:W3:Y:S02]  /*0900*/  LDG.E R14, desc[UR10][R14.64] ;  /* 0x0000000a0e0e7981 */ /* 0x000ee4000c1e1900 */
[----:B------:R-:W-:-:S02]  /*0910*/  LEA.HI.X R21, R21, UR17, R22, 0x2, P1 ;  /* 0x0000001115157c11 */ /* 0x000fc400088f1416 */
[----:B------:R-:W-:Y:S01]  /*0920*/  LEA.HI.X R27, R18, UR17, R27, 0x2, P3 ;  /* 0x00000011121b7c11 */ /* 0x000fe200098f141b */
[----:B------:R-:W5:Y:S04]  /*0930*/  LDG.E R10, desc[UR10][R10.64] ;  /* 0x0000000a0a0a7981 */ /* 0x000f68000c1e1900 */
[----:B------:R-:W4:Y:S04]  /*0940*/  LDG.E R20, desc[UR10][R20.64] ;  /* 0x0000000a14147981 */ /* 0x000f28000c1e1900 */
[----:B------:R-:W5:Y:S01]  /*0950*/  LDG.E R26, desc[UR10][R26.64] ;  /* 0x0000000a1a1a7981 */ /* 0x000f62000c1e1900 */
[----:B------:R-:W-:Y:S01]  /*0960*/  UIADD3 UR4, UPT, UPT, UR4, 0x4, URZ ;  /* 0x0000000404047890 */ /* 0x000fe2000fffe0ff */
[----:B------:R-:W-:Y:S01]  /*0970*/  UMOV UR5, URZ ;  /* 0x000000ff00057c82 */ /* 0x000fe20008000000 */
[----:B--2---:R-:W-:-:S04]  /*0980*/  FFMA R25, R25, R16, R0 ;  /* 0x0000001019197223 */ /* 0x004fc80000000000 */
[----:B---3--:R-:W-:-:S04]  /*0990*/  FFMA R25, R14, R12, R25 ;  /* 0x0000000c0e197223 */ /* 0x008fc80000000019 */
[----:B----4-:R-:W-:-:S04]  /*09a0*/  FFMA R25, R20, R2, R25 ;  /* 0x0000000214197223 */ /* 0x010fc80000000019 */
[----:B-----5:R-:W-:-:S07]  /*09b0*/  FFMA R0, R26, R10, R25 ;  /* 0x0000000a1a007223 */ /* 0x020fce0000000019 */
.L_x_3:
[----:B------:R-:W-:Y:S05]  /*09c0*/  BRA.U !UP0, `(.L_x_0) ;  /* 0x0000000108d47547 */ /* 0x000fea000b800000 */
[----:B------:R-:W-:Y:S02]  /*09d0*/  UISETP.NE.U32.AND UP1, UPT, UR12, 0x1, UPT ;  /* 0x000000010c00788c */ /* 0x000fe4000bf25070 */
[----:B------:R-:W-:Y:S02]  /*09e0*/  ULOP3.LUT UR6, UR8, 0x1, URZ, 0xc0, !UPT ;  /* 0x0000000108067892 */ /* 0x000fe4000f8ec0ff */
[----:B------:R-:W-:Y:S02]  /*09f0*/  UISETP.NE.AND.EX UP1, UPT, URZ, URZ, UPT, UP1 ;  /* 0x000000ffff00728c */ /* 0x000fe4000bf25310 */
[----:B------:R-:W-:-:S04]  /*0a00*/  UISETP.NE.U32.AND UP0, UPT, UR6, 0x1, UPT ;  /* 0x000000010600788c */ /* 0x000fc8000bf05070 */
[----:B------:R-:W-:-:S03]  /*0a10*/  UISETP.NE.U32.AND.EX UP0, UPT, URZ, URZ, UPT, UP0 ;  /* 0x000000ffff00728c */ /* 0x000fc6000bf05100 */
[----:B------:R-:W-:Y:S08]  /*0a20*/  BRA.U !UP1, `(.L_x_4) ;  /* 0x0000000109787547 */ /* 0x000ff0000b800000 */
[----:B------:R-:W0:Y:S01]  /*0a30*/  LDCU.128 UR12, c[0x0][0x380] ;  /* 0x00007000ff0c77ac */ /* 0x000e220008000c00 */
[----:B------:R-:W-:Y:S01]  /*0a40*/  IMAD R2, R8, UR5, RZ ;  /* 0x0000000508027c24 */ /* 0x000fe2000f8e02ff */
[----:B------:R-:W-:Y:S01]  /*0a50*/  MOV R14, R6 ;  /* 0x00000006000e7202 */ /* 0x000fe20000000f00 */
[----:B------:R-:W-:Y:S01]  /*0a60*/  IMAD.MOV.U32 R15, RZ, RZ, R7 ;  /* 0x000000ffff0f7224 */ /* 0x000fe200078e0007 */
[----:B------:R-:W-:Y:S02]  /*0a70*/  UIADD3 UR6, UPT, UPT, UR4, 0x1, URZ ;  /* 0x0000000104067890 */ /* 0x000fe4000fffe0ff */
[----:B------:R-:W-:Y:S01]  /*0a80*/  IADD3 R3, P0, PT, R4, UR4, RZ ;  /* 0x0000000404037c10 */ /* 0x000fe2000ff1e0ff */
[----:B------:R-:W-:Y:S02]  /*0a90*/  IMAD R17, R9, UR4, R2 ;  /* 0x0000000409117c24 */ /* 0x000fe4000f8e0202 */
[----:B------:R-:W-:Y:S01]  /*0aa0*/  IMAD.WIDE.U32 R10, R8, UR4, R14 ;  /* 0x00000004080a7c25 */ /* 0x000fe2000f8e000e */
[----:B------:R-:W-:-:S02]  /*0ab0*/  IADD3.X R12, PT, PT, R23, UR5, RZ, P0, !PT ;  /* 0x00000005170c7c10 */ /* 0x000fc400087fe4ff */
[----:B------:R-:W-:Y:S01]  /*0ac0*/  IADD3 R13, P0, PT, R4, UR6, RZ ;  /* 0x00000006040d7c10 */ /* 0x000fe2000ff1e0ff */
[----:B------:R-:W-:-:S04]  /*0ad0*/  IMAD.WIDE.U32 R14, R8, UR6, R14 ;  /* 0x00000006080e7c25 */ /* 0x000fc8000f8e000e */
[----:B------:R-:W-:Y:S01]  /*0ae0*/  IMAD.IADD R17, R11, 0x1, R17 ;  /* 0x000000010b117824 */ /* 0x000fe200078e0211 */
[----:B0-----:R-:W-:Y:S01]  /*0af0*/  LEA R2, P1, R3, UR12, 0x2 ;  /* 0x0000000c03027c11 */ /* 0x001fe2000f8210ff */
[----:B------:R-:W-:Y:S01]  /*0b00*/  IMAD.X R18, RZ, RZ, R23, P0 ;  /* 0x000000ffff127224 */ /* 0x000fe200000e0617 */
[----:B------:R-:W-:Y:S01]  /*0b10*/  LEA R20, P3, R14, UR14, 0x2 ;  /* 0x0000000e0e147c11 */ /* 0x000fe2000f8610ff */
[----:B------:R-:W-:Y:S01]  /*0b20*/  IMAD R11, R9, UR6, R15 ;  /* 0x00000006090b7c24 */ /* 0x000fe2000f8e020f */
[----:B------:R-:W-:Y:S02]  /*0b30*/  LEA.HI.X R3, R3, UR13, R12, 0x2, P1 ;  /* 0x0000000d03037c11 */ /* 0x000fe400088f140c */
[C---:B------:R-:W-:Y:S02]  /*0b40*/  LEA R16, P1, R10.reuse, UR14, 0x2 ;  /* 0x0000000e0a107c11 */ /* 0x040fe4000f8210ff */
[C---:B------:R-:W-:Y:S02]  /*0b50*/  LEA R12, P2, R13.reuse, UR12, 0x2 ;  /* 0x0000000c0d0c7c11 */ /* 0x040fe4000f8410ff */
[----:B------:R-:W-:Y:S01]  /*0b60*/  LEA.HI.X R17, R10, UR15, R17, 0x2, P1 ;  /* 0x0000000f0a117c11 */ /* 0x000fe200088f1411 */
[----:B------:R-:W2:Y:S01]  /*0b70*/  LDG.E R3, desc[UR10][R2.64] ;  /* 0x0000000a02037981 */ /* 0x000ea2000c1e1900 */
[----:B------:R-:W-:-:S02]  /*0b80*/  LEA.HI.X R13, R13, UR13, R18, 0x2, P2 ;  /* 0x0000000d0d0d7c11 */ /* 0x000fc400090f1412 */
[----:B------:R-:W-:Y:S01]  /*0b90*/  LEA.HI.X R21, R14, UR15, R11, 0x2, P3 ;  /* 0x0000000f0e157c11 */ /* 0x000fe200098f140b */
[----:B------:R-:W2:Y:S04]  /*0ba0*/  LDG.E R16, desc[UR10][R16.64] ;  /* 0x0000000a10107981 */ /* 0x000ea8000c1e1900 */
[----:B------:R-:W3:Y:S04]  /*0bb0*/  LDG.E R13, desc[UR10][R12.64] ;  /* 0x0000000a0c0d7981 */ /* 0x000ee8000c1e1900 */
[----:B------:R-:W3:Y:S01]  /*0bc0*/  LDG.E R20, desc[UR10][R20.64] ;  /* 0x0000000a14147981 */ /* 0x000ee2000c1e1900 */
[----:B------:R-:W-:Y:S01]  /*0bd0*/  UIADD3 UR4, UPT, UPT, UR4, 0x2, URZ ;  /* 0x0000000204047890 */ /* 0x000fe2000fffe0ff */
[----:B------:R-:W-:Y:S01]  /*0be0*/  UMOV UR5, URZ ;  /* 0x000000ff00057c82 */ /* 0x000fe20008000000 */
[----:B--2---:R-:W-:-:S04]  /*0bf0*/  FFMA R0, R3, R16, R0 ;  /* 0x0000001003007223 */ /* 0x004fc80000000000 */
[----:B---3--:R-:W-:-:S07]  /*0c00*/  FFMA R0, R13, R20, R0 ;  /* 0x000000140d007223 */ /* 0x008fce0000000000 */
.L_x_4:
[----:B------:R-:W-:Y:S05]  /*0c10*/  BRA.U UP0, `(.L_x_0) ;  /* 0x0000000100407547 */ /* 0x000fea000b800000 */
[----:B------:R-:W0:Y:S01]  /*0c20*/  LDCU.128 UR12, c[0x0][0x380] ;  /* 0x00007000ff0c77ac */ /* 0x000e220008000c00 */
[----:B------:R-:W-:Y:S01]  /*0c30*/  IADD3 R3, P0, PT, R4, UR4, RZ ;  /* 0x0000000404037c10 */ /* 0x000fe2000ff1e0ff */
[C---:B------:R-:W-:Y:S01]  /*0c40*/  IMAD R2, R8.reuse, UR5, RZ ;  /* 0x0000000508027c24 */ /* 0x040fe2000f8e02ff */
[----:B------:R-:W-:Y:S01]  /*0c50*/  MOV R5, R7 ;  /* 0x0000000700057202 */ /* 0x000fe20000000f00 */
[----:B------:R-:W-:Y:S01]  /*0c60*/  IMAD.MOV.U32 R4, RZ, RZ, R6 ;  /* 0x000000ffff047224 */ /* 0x000fe200078e0006 */
[----:B------:R-:W-:Y:S01]  /*0c70*/  IADD3.X R12, PT, PT, R23, UR5, RZ, P0, !PT ;  /* 0x00000005170c7c10 */ /* 0x000fe200087fe4ff */
[----:B------:R-:W-:Y:S02]  /*0c80*/  IMAD R11, R9, UR4, R2 ;  /* 0x00000004090b7c24 */ /* 0x000fe4000f8e0202 */
[----:B------:R-:W-:-:S04]  /*0c90*/  IMAD.WIDE.U32 R4, R8, UR4, R4 ;  /* 0x0000000408047c25 */ /* 0x000fc8000f8e0004 */
[----:B------:R-:W-:Y:S01]  /*0ca0*/  IMAD.IADD R5, R5, 0x1, R11 ;  /* 0x0000000105057824 */ /* 0x000fe200078e020b */
[C---:B0-----:R-:W-:Y:S02]  /*0cb0*/  LEA R2, P1, R3.reuse, UR12, 0x2 ;  /* 0x0000000c03027c11 */ /* 0x041fe4000f8210ff */
[C---:B------:R-:W-:Y:S02]  /*0cc0*/  LEA R10, P0, R4.reuse, UR14, 0x2 ;  /* 0x0000000e040a7c11 */ /* 0x040fe4000f8010ff */
[----:B------:R-:W-:Y:S02]  /*0cd0*/  LEA.HI.X R3, R3, UR13, R12, 0x2, P1 ;  /* 0x0000000d03037c11 */ /* 0x000fe400088f140c */
[----:B------:R-:W-:-:S04]  /*0ce0*/  LEA.HI.X R11, R4, UR15, R5, 0x2, P0 ;  /* 0x0000000f040b7c11 */ /* 0x000fc800080f1405 */
[----:B------:R-:W2:Y:S04]  /*0cf0*/  LDG.E R3, desc[UR10][R2.64] ;  /* 0x0000000a02037981 */ /* 0x000ea8000c1e1900 */
[----:B------:R-:W2:Y:S02]  /*0d00*/  LDG.E R10, desc[UR10][R10.64] ;  /* 0x0000000a0a0a7981 */ /* 0x000ea4000c1e1900 */
[----:B--2---:R-:W-:-:S07]  /*0d10*/  FFMA R0, R3, R10, R0 ;  /* 0x0000000a03007223 */ /* 0x004fce0000000000 */
.L_x_0:
[----:B------:R-:W0:Y:S01]  /*0d20*/  LDCU.64 UR4, c[0x0][0x390] ;  /* 0x00007200ff0477ac */ /* 0x000e220008000a00 */
[----:B------:R-:W-:Y:S02]  /*0d30*/  IMAD.MOV.U32 R2, RZ, RZ, R6 ;  /* 0x000000ffff027224 */ /* 0x000fe400078e0006 */
[----:B------:R-:W-:Y:S02]  /*0d40*/  IMAD.MOV.U32 R3, RZ, RZ, R7 ;  /* 0x000000ffff037224 */ /* 0x000fe400078e0007 */
[----:B------:R-:W-:-:S04]  /*0d50*/  IMAD.WIDE.U32 R2, R19, R8, R2 ;  /* 0x0000000813027225 */ /* 0x000fc800078e0002 */
[----:B------:R-:W-:Y:S01]  /*0d60*/  IMAD R9, R19, R9, R3 ;  /* 0x0000000913097224 */ /* 0x000fe200078e0203 */
[----:B0-----:R-:W-:-:S04]  /*0d70*/  LEA R4, P0, R2, UR4, 0x2 ;  /* 0x0000000402047c11 */ /* 0x001fc8000f8010ff */
[----:B------:R-:W-:-:S05]  /*0d80*/  LEA.HI.X R5, R2, UR5, R9, 0x2, P0 ;  /* 0x0000000502057c11 */ /* 0x000fca00080f1409 */
[----:B------:R-:W-:Y:S01]  /*0d90*/  STG.E desc[UR10][R4.64], R0 ;  /* 0x0000000004007986 */ /* 0x000fe2000c10190a */
[----:B------:R-:W-:Y:S05]  /*0da0*/  EXIT ;  /* 0x000000000000794d */ /* 0x000fea0003800000 */
.L_x_5:
[----:B------:R-:W-:-:S00]  /*0db0*/  BRA `(.L_x_5) ;  /* 0xfffffffc00fc7947 */ /* 0x000fc0000383ffff */
[----:B------:R-:W-:-:S00]  /*0dc0*/  NOP ;  /* 0x0000000000007918 */ /* 0x000fc00000000000 */
        /* <DEDUP_REMOVED lines=11> */
.L_x_7:


//--------------------- .text._Z16kernel_linearAddPfS_S_m --------------------------
	.section	.text._Z16kernel_linearAddPfS_S_m,"ax",@progbits
	.align	128
.text._Z16kernel_linearAddPfS_S_m:
        .type           _Z16kernel_linearAddPfS_S_m,@function
        .size           _Z16kernel_linearAddPfS_S_m,(.L_x_8 - _Z16kernel_linearAddPfS_S_m)
        .other          _Z16kernel_linearAddPfS_S_m,@"STO_CUDA_ENTRY STV_DEFAULT"
_Z16kernel_linearAddPfS_S_m:
[----:B------:R-:W-:Y:S01]  /*0000*/  LDC R1, c[0x0][0x37c] ;  /* 0x0000df00ff017b82 */ /* 0x000fe20000000800 */
[----:B------:R-:W0:Y:S07]  /*0010*/  S2R R3, SR_TID.X ;  /* 0x0000000000037919 */ /* 0x000e2e0000002100 */
[----:B------:R-:W0:Y:S01]  /*0020*/  S2UR UR4, SR_CTAID.X ;  /* 0x00000000000479c3 */ /* 0x000e220000002500 */
[----:B------:R-:W1:Y:S07]  /*0030*/  LDCU.64 UR6, c[0x0][0x398] ;  /* 0x00007300ff0677ac */ /* 0x000e6e0008000a00 */
[----:B------:R-:W0:Y:S02]  /*0040*/  LDC R0, c[0x0][0x360] ;  /* 0x0000d800ff007b82 */ /* 0x000e240000000800 */
[----:B0-----:R-:W-:-:S05]  /*0050*/  IMAD R0, R0, UR4, R3 ;  /* 0x0000000400007c24 */ /* 0x001fca000f8e0203 */
[----:B-1----:R-:W-:Y:S02]  /*0060*/  ISETP.GE.U32.AND P0, PT, R0, UR6, PT ;  /* 0x0000000600007c0c */ /* 0x002fe4000bf06070 */
[----:B------:R-:W-:-:S04]  /*0070*/  SHF.R.S32.HI R3, RZ, 0x1f, R0 ;  /* 0x0000001fff037819 */ /* 0x000fc80000011400 */
[----:B------:R-:W-:-:S13]  /*0080*/  ISETP.GE.U32.AND.EX P0, PT, R3, UR7, PT, P0 ;  /* 0x0000000703007c0c */ /* 0x000fda000bf06100 */
[----:B------:R-:W-:Y:S05]  /*0090*/  @P0 EXIT ;  /* 0x000000000000094d */ /* 0x000fea0003800000 */
[----:B------:R-:W0:Y:S01]  /*00a0*/  LDCU.128 UR8, c[0x0][0x380] ;  /* 0x00007000ff0877ac */ /* 0x000e220008000c00 */
[C---:B------:R-:W-:Y:S01]  /*00b0*/  IMAD.SHL.U32 R6, R0.reuse, 0x4, RZ ;  /* 0x0000000400067824 */ /* 0x040fe200078e00ff */
[----:B------:R-:W-:Y:S01]  /*00c0*/  SHF.L.U64.HI R0, R0, 0x2, R3 ;  /* 0x0000000200007819 */ /* 0x000fe20000010203 */
[----:B------:R-:W1:Y:S01]  /*00d0*/  LDCU.64 UR4, c[0x0][0x358] ;  /* 0x00006b00ff0477ac */ /* 0x000e620008000a00 */
[----:B------:R-:W2:Y:S02]  /*00e0*/  LDCU.64 UR6, c[0x0][0x390] ;  /* 0x00007200ff0677ac */ /* 0x000ea40008000a00 */
[C---:B0-----:R-:W-:Y:S02]  /*00f0*/  IADD3 R4, P1, PT, R6.reuse, UR10, RZ ;  /* 0x0000000a06047c10 */ /* 0x041fe4000ff3e0ff */
[----:B------:R-:W-:Y:S02]  /*0100*/  IADD3 R2, P0, PT, R6, UR8, RZ ;  /* 0x0000000806027c10 */ /* 0x000fe4000ff1e0ff */
[----:B------:R-:W-:-:S02]  /*0110*/  IADD3.X R5, PT, PT, R0, UR11, RZ, P1, !PT ;  /* 0x0000000b00057c10 */ /* 0x000fc40008ffe4ff */
[----:B------:R-:W-:-:S04]  /*0120*/  IADD3.X R3, PT, PT, R0, UR9, RZ, P0, !PT ;  /* 0x0000000900037c10 */ /* 0x000fc800087fe4ff */
[----:B-1----:R-:W3:Y:S04]  /*0130*/  LDG.E R5, desc[UR4][R4.64] ;  /* 0x0000000404057981 */ /* 0x002ee8000c1e1900 */
[----:B------:R-:W3:Y:S01]  /*0140*/  LDG.E R2, desc[UR4][R2.64] ;  /* 0x0000000402027981 */ /* 0x000ee2000c1e1900 */
[----:B--2---:R-:W-:-:S04]  /*0150*/  IADD3 R6, P0, PT, R6, UR6, RZ ;  /* 0x0000000606067c10 */ /* 0x004fc8000ff1e0ff */
[----:B------:R-:W-:Y:S01]  /*0160*/  IADD3.X R7, PT, PT, R0, UR7, RZ, P0, !PT ;  /* 0x0000000700077c10 */ /* 0x000fe200087fe4ff */
[----:B---3--:R-:W-:-:S05]  /*0170*/  FADD R9, R2, R5 ;  /* 0x0000000502097221 */ /* 0x008fca0000000000 */
[----:B------:R-:W-:Y:S01]  /*0180*/  STG.E desc[UR4][R6.64], R9 ;  /* 0x0000000906007986 */ /* 0x000fe2000c101904 */
[----:B------:R-:W-:Y:S05]  /*0190*/  EXIT ;  /* 0x000000000000794d */ /* 0x000fea0003800000 */
.L_x_6:
        /* <DEDUP_REMOVED lines=14> */
.L_x_8:


//--------------------- .nv.shared.reserved.0     --------------------------
	.section	.nv.shared.reserved.0,"aw",@nobits
	.weak		__nv_reservedSMEM_offset_0_alias
	.size		__nv_reservedSMEM_offset_0_alias, 0, 64
	.other		__nv_reservedSMEM_offset_0_alias,@"STO_CUDA_RESERVED_SHARED STV_DEFAULT"
__nv_reservedSMEM_offset_0_alias:
	.zero		0
	.zero		64


//--------------------- .nv.constant0._Z16kernel_matrixMulPfS_S_mmm --------------------------
	.section	.nv.constant0._Z16kernel_matrixMulPfS_S_mmm,"a",@progbits
	.sectionflags	@""
	.align	4
.nv.constant0._Z16kernel_matrixMulPfS_S_mmm:
	.zero		944


//--------------------- .nv.constant0._Z16kernel_linearAddPfS_S_m --------------------------
	.section	.nv.constant0._Z16kernel_linearAddPfS_S_m,"a",@progbits
	.sectionflags	@""
	.align	4
.nv.constant0._Z16kernel_linearAddPfS_S_m:
	.zero		928


//--------------------- SYMBOLS --------------------------

	.type		.nv.reservedSmem.offset0,@object
	.size		.nv.reservedSmem.offset0,0x4
